	.headerflags	@"EF_CUDA_TEXMODE_UNIFIED EF_CUDA_64BIT_ADDRESS EF_CUDA_ACCELERATORS EF_CUDA_SM90 EF_CUDA_VIRTUAL_SM(EF_CUDA_SM90)"
	.elftype	@"ET_EXEC"


//--------------------- .nv.info                  --------------------------
	.section	.nv.info,"",@"SHT_CUDA_INFO"
	.align	4


	//----- nvinfo : EIATTR_REGCOUNT
	.align		4
        /*0000*/ 	.byte	0x04, 0x2f
        /*0002*/ 	.short	(.L_1 - .L_0)
	.align		4
.L_0:
        /*0004*/ 	.word	index@(triton_poi_fused_avg_pool2d_leaky_relu_24)
        /*0008*/ 	.word	0x00000020


	//----- nvinfo : EIATTR_MIN_STACK_SIZE
	.align		4
.L_1:
        /*000c*/ 	.byte	0x04, 0x12
        /*000e*/ 	.short	(.L_3 - .L_2)
	.align		4
.L_2:
        /*0010*/ 	.word	index@(triton_poi_fused_avg_pool2d_leaky_relu_24)
        /*0014*/ 	.word	0x00000000


	//----- nvinfo : EIATTR_FRAME_SIZE
	.align		4
.L_3:
        /*0018*/ 	.byte	0x04, 0x11
        /*001a*/ 	.short	(.L_5 - .L_4)
	.align		4
.L_4:
        /*001c*/ 	.word	index@(triton_poi_fused_avg_pool2d_leaky_relu_24)
        /*0020*/ 	.word	0x00000000


	//----- nvinfo : EIATTR_MIN_STACK_SIZE
	.align		4
.L_5:
        /*0024*/ 	.byte	0x04, 0x12
        /*0026*/ 	.short	(.L_7 - .L_6)
	.align		4
.L_6:
        /*0028*/ 	.word	index@(triton_poi_fused_avg_pool2d_leaky_relu_24)
        /*002c*/ 	.word	0x00000000
.L_7:


//--------------------- .nv.info.triton_poi_fused_avg_pool2d_leaky_relu_24 --------------------------
	.section	.nv.info.triton_poi_fused_avg_pool2d_leaky_relu_24,"",@"SHT_CUDA_INFO"
	.sectionflags	@""
	.align	4


	//----- nvinfo : EIATTR_CUDA_API_VERSION
	.align		4
        /*0000*/ 	.byte	0x04, 0x37
        /*0002*/ 	.short	(.L_9 - .L_8)
.L_8:
        /*0004*/ 	.word	0x0000007c


	//----- nvinfo : EIATTR_KPARAM_INFO
	.align		4
.L_9:
        /*0008*/ 	.byte	0x04, 0x17
        /*000a*/ 	.short	(.L_11 - .L_10)
.L_10:
        /*000c*/ 	.word	0x00000000
        /*0010*/ 	.short	0x0003
        /*0012*/ 	.short	0x0018
        /*0014*/ 	.byte	0x00, 0xf0, 0x11, 0x00


	//----- nvinfo : EIATTR_KPARAM_INFO
	.align		4
.L_11:
        /*0018*/ 	.byte	0x04, 0x17
        /*001a*/ 	.short	(.L_13 - .L_12)
.L_12:
        /*001c*/ 	.word	0x00000000
        /*0020*/ 	.short	0x0002
        /*0022*/ 	.short	0x0010
        /*0024*/ 	.byte	0x00, 0xf4, 0x21, 0x00


	//----- nvinfo : EIATTR_KPARAM_INFO
	.align		4
.L_13:
        /*0028*/ 	.byte	0x04, 0x17
        /*002a*/ 	.short	(.L_15 - .L_14)
.L_14:
        /*002c*/ 	.word	0x00000000
        /*0030*/ 	.short	0x0001
        /*0032*/ 	.short	0x0008
        /*0034*/ 	.byte	0x00, 0xf4, 0x21, 0x00


	//----- nvinfo : EIATTR_KPARAM_INFO
	.align		4
.L_15:
        /*0038*/ 	.byte	0x04, 0x17
        /*003a*/ 	.short	(.L_17 - .L_16)
.L_16:
        /*003c*/ 	.word	0x00000000
        /*0040*/ 	.short	0x0000
        /*0042*/ 	.short	0x0000
        /*0044*/ 	.byte	0x00, 0xf4, 0x21, 0x00


	//----- nvinfo : EIATTR_SPARSE_MMA_MASK
	.align		4
.L_17:
        /*0048*/ 	.byte	0x03, 0x50
        /*004a*/ 	.short	0x0000


	//----- nvinfo : EIATTR_MAXREG_COUNT
	.align		4
        /*004c*/ 	.byte	0x03, 0x1b
        /*004e*/ 	.short	0x00ff


	//----- nvinfo : EIATTR_EXIT_INSTR_OFFSETS
	.align		4
        /*0050*/ 	.byte	0x04, 0x1c
        /*0052*/ 	.short	(.L_19 - .L_18)


	//   ....[0]....
.L_18:
        /*0054*/ 	.word	0x00000950


	//----- nvinfo : EIATTR_REQNTID
	.align		4
.L_19:
        /*0058*/ 	.byte	0x04, 0x10
        /*005a*/ 	.short	(.L_21 - .L_20)
.L_20:
        /*005c*/ 	.word	0x00000080
        /*0060*/ 	.word	0x00000001
        /*0064*/ 	.word	0x00000001


	//----- nvinfo : EIATTR_CBANK_PARAM_SIZE
	.align		4
.L_21:
        /*0068*/ 	.byte	0x03, 0x19
        /*006a*/ 	.short	0x001c


	//----- nvinfo : EIATTR_PARAM_CBANK
	.align		4
        /*006c*/ 	.byte	0x04, 0x0a
        /*006e*/ 	.short	(.L_23 - .L_22)
	.align		4
.L_22:
        /*0070*/ 	.word	index@(.nv.constant0.triton_poi_fused_avg_pool2d_leaky_relu_24)
        /*0074*/ 	.short	0x0210
        /*0076*/ 	.short	0x001c


	//----- nvinfo : EIATTR_SW_WAR
	.align		4
.L_23:
        /*0078*/ 	.byte	0x04, 0x36
        /*007a*/ 	.short	(.L_25 - .L_24)
.L_24:
        /*007c*/ 	.word	0x00000008
.L_25:


//--------------------- .nv.callgraph             --------------------------
	.section	.nv.callgraph,"",@"SHT_CUDA_CALLGRAPH"
	.align	4
	.sectionentsize	8
	.align		4
        /*0000*/ 	.word	0x00000000
	.align		4
        /*0004*/ 	.word	0xffffffff
	.align		4
        /*0008*/ 	.word	0x00000000
	.align		4
        /*000c*/ 	.word	0xfffffffe
	.align		4
        /*0010*/ 	.word	0x00000000
	.align		4
        /*0014*/ 	.word	0xfffffffd
	.align		4
        /*0018*/ 	.word	0x00000000
	.align		4
        /*001c*/ 	.word	0xfffffffc


//--------------------- .text.triton_poi_fused_avg_pool2d_leaky_relu_24 --------------------------
	.section	.text.triton_poi_fused_avg_pool2d_leaky_relu_24,"ax",@progbits
	.sectionflags	@"SHF_BARRIERS=1"
	.align	128
        .global         triton_poi_fused_avg_pool2d_leaky_relu_24
        .type           triton_poi_fused_avg_pool2d_leaky_relu_24,@function
        .size           triton_poi_fused_avg_pool2d_leaky_relu_24,(.L_x_1 - triton_poi_fused_avg_pool2d_leaky_relu_24)
        .other          triton_poi_fused_avg_pool2d_leaky_relu_24,@"STO_CUDA_ENTRY STV_DEFAULT"
triton_poi_fused_avg_pool2d_leaky_relu_24:
.text.triton_poi_fused_avg_pool2d_leaky_relu_24:
[----:B------:R-:W-:Y:S01]  /*0000*/  LDC R1, c[0x0][0x28] ;  /* 0x00000a00ff017b82 */ /* 0x000fe20000000800 */
[----:B------:R-:W1:Y:S07]  /*0010*/  S2R R0, SR_TID.X ;  /* 0x0000000000007919 */ /* 0x000e6e0000002100 */
[----:B------:R-:W2:Y:S01]  /*0020*/  LDC.64 R28, c[0x0][0x210] ;  /* 0x00008400ff1c7b82 */ /* 0x000ea20000000a00 */
[----:B------:R-:W-:Y:S01]  /*0030*/  ULDC.64 UR4, c[0x0][0x210] ;  /* 0x0000840000047ab9 */ /* 0x000fe20000000a00 */
[----:B------:R-:W-:Y:S01]  /*0040*/  ULDC.64 UR6, c[0x0][0x208] ;  /* 0x0000820000067ab9 */ /* 0x000fe20000000a00 */
[----:B------:R-:W3:Y:S01]  /*0050*/  S2R R6, SR_CTAID.X ;  /* 0x0000000000067919 */ /* 0x000ee20000002500 */
[----:B------:R-:W-:Y:S01]  /*0060*/  ULDC.64 UR8, c[0x0][0x218] ;  /* 0x0000860000087ab9 */ /* 0x000fe20000000a00 */
[----:B-1----:R-:W-:-:S02]  /*0070*/  IMAD.SHL.U32 R2, R0, 0x8, RZ ;  /* 0x0000000800027824 */ /* 0x002fc400078e00ff */
[----:B---3--:R-:W-:-:S03]  /*0080*/  IMAD.SHL.U32 R3, R6, 0x400, RZ ;  /* 0x0000040006037824 */ /* 0x008fc600078e00ff */
[----:B------:R-:W-:Y:S02]  /*0090*/  LOP3.LUT R4, R2, 0x3f8, RZ, 0xc0, !PT ;  /* 0x000003f802047812 */ /* 0x000fe400078ec0ff */
[----:B------:R-:W-:Y:S02]  /*00a0*/  SHF.R.S32.HI R7, RZ, 0x15, R6 ;  /* 0x00000015ff077819 */ /* 0x000fe40000011406 */
[----:B------:R-:W-:-:S04]  /*00b0*/  LOP3.LUT R2, R3, R4, RZ, 0xfc, !PT ;  /* 0x0000000403027212 */ /* 0x000fc800078efcff */
[----:B------:R-:W-:-:S04]  /*00c0*/  SHF.R.S32.HI R5, RZ, 0x1f, R2 ;  /* 0x0000001fff057819 */ /* 0x000fc80000011402 */
[-C--:B------:R-:W-:Y:S02]  /*00d0*/  LEA.HI R6, R5, R2.reuse, RZ, 0x9 ;  /* 0x0000000205067211 */ /* 0x080fe400078f48ff */
[----:B------:R-:W-:Y:S02]  /*00e0*/  SGXT R5, R7, 0x1 ;  /* 0x000000010705781a */ /* 0x000fe40000000200 */
[----:B------:R-:W-:Y:S02]  /*00f0*/  SHF.R.S32.HI R7, RZ, 0x9, R6 ;  /* 0x00000009ff077819 */ /* 0x000fe40000011406 */
[----:B------:R-:W-:Y:S02]  /*0100*/  LEA.HI R9, R5, R2, RZ, 0xc ;  /* 0x0000000205097211 */ /* 0x000fe400078f60ff */
[----:B------:R-:W-:-:S03]  /*0110*/  LEA.HI R8, R7, R7, RZ, 0x3 ;  /* 0x0000000707087211 */ /* 0x000fc600078f18ff */
[----:B------:R-:W-:Y:S01]  /*0120*/  IMAD.SHL.U32 R9, R9, 0x4, RZ ;  /* 0x0000000409097824 */ /* 0x000fe200078e00ff */
[----:B------:R-:W-:-:S04]  /*0130*/  LOP3.LUT R8, R8, 0x3ffff8, RZ, 0xc0, !PT ;  /* 0x003ffff808087812 */ /* 0x000fc800078ec0ff */
[----:B------:R-:W-:Y:S02]  /*0140*/  IADD3 R8, R7, -R8, RZ ;  /* 0x8000000807087210 */ /* 0x000fe40007ffe0ff */
[----:B------:R-:W-:Y:S02]  /*0150*/  LOP3.LUT R9, R9, 0xffffc000, RZ, 0xc0, !PT ;  /* 0xffffc00009097812 */ /* 0x000fe400078ec0ff */
[----:B------:R-:W-:-:S03]  /*0160*/  LOP3.LUT R7, R6, 0xfffffe00, RZ, 0xc0, !PT ;  /* 0xfffffe0006077812 */ /* 0x000fc600078ec0ff */
[----:B------:R-:W-:Y:S02]  /*0170*/  IMAD R22, R8, 0x400, R9 ;  /* 0x0000040008167824 */ /* 0x000fe400078e0209 */
[----:B------:R-:W-:Y:S02]  /*0180*/  IMAD.IADD R7, R2, 0x1, -R7 ;  /* 0x0000000102077824 */ /* 0x000fe400078e0a07 */
[----:B------:R-:W-:Y:S01]  /*0190*/  VIADD R10, R22, 0x2000 ;  /* 0x00002000160a7836 */ /* 0x000fe20000000000 */
[----:B------:R-:W-:Y:S02]  /*01a0*/  SHF.R.S32.HI R20, RZ, 0x1f, R22 ;  /* 0x0000001fff147819 */ /* 0x000fe40000011416 */
[----:B------:R-:W-:Y:S02]  /*01b0*/  IADD3 R6, P0, R7, R22, RZ ;  /* 0x0000001607067210 */ /* 0x000fe40007f1e0ff */
[----:B------:R-:W-:Y:S02]  /*01c0*/  IADD3 R13, R7, R22, RZ ;  /* 0x00000016070d7210 */ /* 0x000fe40007ffe0ff */
[----:B------:R-:W-:-:S02]  /*01d0*/  LEA.HI.X.SX32 R9, R7, R20, 0x1, P0 ;  /* 0x0000001407097211 */ /* 0x000fc400000f0eff */
[----:B------:R-:W-:Y:S01]  /*01e0*/  LEA R16, P0, R6, UR4, 0x2 ;  /* 0x0000000406107c11 */ /* 0x000fe2000f8010ff */
[----:B--2---:R-:W-:-:S03]  /*01f0*/  IMAD.WIDE R12, R13, 0x4, R28 ;  /* 0x000000040d0c7825 */ /* 0x004fc600078e021c */
[----:B------:R-:W-:Y:S02]  /*0200*/  LEA.HI.X R17, R6, UR5, R9, 0x2, P0 ;  /* 0x0000000506117c11 */ /* 0x000fe400080f1409 */
[----:B------:R-:W-:Y:S01]  /*0210*/  LOP3.LUT R6, R3, 0x4, R4, 0xfe, !PT ;  /* 0x0000000403067812 */ /* 0x000fe200078efe04 */
[----:B------:R-:W2:Y:S03]  /*0220*/  LDG.E.128 R12, desc[UR6][R12.64] ;  /* 0x000000060c0c7981 */ /* 0x000ea6000c1e1d00 */
[----:B------:R-:W-:Y:S01]  /*0230*/  LEA.HI R5, R5, R6, RZ, 0x9 ;  /* 0x0000000605057211 */ /* 0x000fe200078f48ff */
[----:B------:R-:W2:Y:S01]  /*0240*/  LDG.E.128 R16, desc[UR6][R16.64+0x800] ;  /* 0x0008000610107981 */ /* 0x000ea2000c1e1d00 */
[----:B------:R-:W-:Y:S01]  /*0250*/  IMAD.IADD R9, R7, 0x1, R10 ;  /* 0x0000000107097824 */ /* 0x000fe200078e020a */
[----:B------:R-:W-:Y:S02]  /*0260*/  IADD3 R24, R22, 0x2200, RZ ;  /* 0x0000220016187810 */ /* 0x000fe40007ffe0ff */
[----:B------:R-:W-:Y:S01]  /*0270*/  LOP3.LUT R11, R5, 0xfffffe00, RZ, 0xc0, !PT ;  /* 0xfffffe00050b7812 */ /* 0x000fe200078ec0ff */
[----:B------:R-:W-:-:S04]  /*0280*/  IMAD.WIDE R4, R9, 0x4, R28 ;  /* 0x0000000409047825 */ /* 0x000fc800078e021c */
[----:B------:R-:W-:Y:S02]  /*0290*/  IMAD.IADD R11, R6, 0x1, -R11 ;  /* 0x00000001060b7824 */ /* 0x000fe400078e0a0b */
[----:B------:R-:W-:Y:S02]  /*02a0*/  IMAD.IADD R9, R7, 0x1, R24 ;  /* 0x0000000107097824 */ /* 0x000fe400078e0218 */
[----:B------:R-:W3:Y:S01]  /*02b0*/  LDG.E.128 R4, desc[UR6][R4.64] ;  /* 0x0000000604047981 */ /* 0x000ee2000c1e1d00 */
[----:B------:R-:W-:Y:S01]  /*02c0*/  IADD3 R27, P0, R11, R22, RZ ;  /* 0x000000160b1b7210 */ /* 0x000fe20007f1e0ff */
[----:B------:R-:W-:Y:S01]  /*02d0*/  IMAD.WIDE R8, R9, 0x4, R28 ;  /* 0x0000000409087825 */ /* 0x000fe200078e021c */
[----:B------:R-:W-:Y:S02]  /*02e0*/  IADD3 R25, R11, R22, RZ ;  /* 0x000000160b197210 */ /* 0x000fe40007ffe0ff */
[C---:B------:R-:W-:Y:S01]  /*02f0*/  LEA.HI.X.SX32 R20, R11.reuse, R20, 0x1, P0 ;  /* 0x000000140b147211 */ /* 0x040fe200000f0eff */
[----:B------:R-:W-:-:S02]  /*0300*/  IMAD.IADD R23, R11, 0x1, R10 ;  /* 0x000000010b177824 */ /* 0x000fc400078e020a */
[----:B------:R-:W-:Y:S02]  /*0310*/  IMAD.IADD R24, R11, 0x1, R24 ;  /* 0x000000010b187824 */ /* 0x000fe400078e0218 */
[----:B------:R-:W4:Y:S01]  /*0320*/  LDG.E.128 R8, desc[UR6][R8.64] ;  /* 0x0000000608087981 */ /* 0x000f22000c1e1d00 */
[----:B------:R-:W-:-:S04]  /*0330*/  IMAD.WIDE R22, R23, 0x4, R28 ;  /* 0x0000000417167825 */ /* 0x000fc800078e021c */
[----:B--2---:R-:W-:Y:S01]  /*0340*/  FADD R21, R14, R18 ;  /* 0x000000120e157221 */ /* 0x004fe20000000000 */
[----:B------:R-:W-:Y:S01]  /*0350*/  LEA R18, P0, R27, UR4, 0x2 ;  /* 0x000000041b127c11 */ /* 0x000fe2000f8010ff */
[----:B------:R-:W-:Y:S01]  /*0360*/  FADD R26, R15, R19 ;  /* 0x000000130f1a7221 */ /* 0x000fe20000000000 */
[----:B------:R-:W-:Y:S02]  /*0370*/  IMAD.WIDE R14, R25, 0x4, R28 ;  /* 0x00000004190e7825 */ /* 0x000fe400078e021c */
[----:B------:R-:W-:Y:S02]  /*0380*/  LEA.HI.X R19, R27, UR5, R20, 0x2, P0 ;  /* 0x000000051b137c11 */ /* 0x000fe400080f1414 */
[----:B------:R-:W-:-:S04]  /*0390*/  IMAD.WIDE R24, R24, 0x4, R28 ;  /* 0x0000000418187825 */ /* 0x000fc800078e021c */
[----:B------:R-:W-:Y:S01]  /*03a0*/  FADD R29, R12, R16 ;  /* 0x000000100c1d7221 */ /* 0x000fe20000000000 */
[----:B------:R-:W-:Y:S02]  /*03b0*/  FADD R28, R13, R17 ;  /* 0x000000110d1c7221 */ /* 0x000fe40000000000 */
[----:B------:R-:W2:Y:S01]  /*03c0*/  LDG.E.128 R12, desc[UR6][R14.64] ;  /* 0x000000060e0c7981 */ /* 0x000ea2000c1e1d00 */
[----:B---3--:R-:W-:Y:S01]  /*03d0*/  FADD R26, R7, R26 ;  /* 0x0000001a071a7221 */ /* 0x008fe20000000000 */
[----:B------:R-:W-:Y:S02]  /*03e0*/  FADD R29, R4, R29 ;  /* 0x0000001d041d7221 */ /* 0x000fe40000000000 */
[----:B------:R-:W2:Y:S01]  /*03f0*/  LDG.E.128 R16, desc[UR6][R18.64+0x800] ;  /* 0x0008000612107981 */ /* 0x000ea2000c1e1d00 */
[----:B------:R-:W-:-:S03]  /*0400*/  FADD R7, R6, R21 ;  /* 0x0000001506077221 */ /* 0x000fc60000000000 */
[----:B------:R-:W3:Y:S01]  /*0410*/  LDG.E.128 R20, desc[UR6][R22.64] ;  /* 0x0000000616147981 */ /* 0x000ee2000c1e1d00 */
[----:B----4-:R-:W-:-:S03]  /*0420*/  FADD R11, R11, R26 ;  /* 0x0000001a0b0b7221 */ /* 0x010fc60000000000 */
[----:B------:R-:W4:Y:S01]  /*0430*/  LDG.E.128 R24, desc[UR6][R24.64] ;  /* 0x0000000618187981 */ /* 0x000f22000c1e1d00 */
[----:B------:R-:W-:Y:S01]  /*0440*/  FADD R10, R10, R7 ;  /* 0x000000070a0a7221 */ /* 0x000fe20000000000 */
[----:B------:R-:W-:-:S03]  /*0450*/  FMUL R7, R11, 0.25 ;  /* 0x3e8000000b077820 */ /* 0x000fc60000400000 */
[----:B------:R-:W-:Y:S02]  /*0460*/  FMUL R6, R10, 0.25 ;  /* 0x3e8000000a067820 */ /* 0x000fe40000400000 */
[----:B------:R-:W-:Y:S01]  /*0470*/  FSETP.GT.AND P0, PT, R7, RZ, PT ;  /* 0x000000ff0700720b */ /* 0x000fe20003f04000 */
[----:B------:R-:W1:Y:S02]  /*0480*/  S2R R10, SR_TID.X ;  /* 0x00000000000a7919 */ /* 0x000e640000002100 */
[----:B------:R-:W-:Y:S01]  /*0490*/  FSETP.GT.AND P6, PT, R6, RZ, PT ;  /* 0x000000ff0600720b */ /* 0x000fe20003fc4000 */
[----:B------:R-:W-:Y:S01]  /*04a0*/  FADD R28, R5, R28 ;  /* 0x0000001c051c7221 */ /* 0x000fe20000000000 */
[----:B------:R-:W-:Y:S01]  /*04b0*/  FADD R29, R8, R29 ;  /* 0x0000001d081d7221 */ /* 0x000fe20000000000 */
[----:B------:R-:W-:Y:S02]  /*04c0*/  SEL R8, RZ, 0x1, !P0 ;  /* 0x00000001ff087807 */ /* 0x000fe40004000000 */
[----:B------:R-:W-:Y:S01]  /*04d0*/  SEL R5, RZ, 0x1, !P6 ;  /* 0x00000001ff057807 */ /* 0x000fe20007000000 */
[----:B------:R-:W5:Y:S03]  /*04e0*/  S2UR UR5, SR_CgaCtaId ;  /* 0x00000000000579c3 */ /* 0x000f660000008800 */
[----:B------:R-:W-:Y:S01]  /*04f0*/  PRMT R8, R5, 0x3340, R8 ;  /* 0x0000334005087816 */ /* 0x000fe20000000008 */
[----:B------:R-:W-:-:S03]  /*0500*/  FADD R9, R9, R28 ;  /* 0x0000001c09097221 */ /* 0x000fc60000000000 */
[----:B------:R-:W-:Y:S01]  /*0510*/  @!P6 FMUL R6, R6, 0.20000000298023223877 ;  /* 0x3e4ccccd0606e820 */ /* 0x000fe20000400000 */
[----:B------:R-:W-:Y:S01]  /*0520*/  UMOV UR4, 0x400 ;  /* 0x0000040000047882 */ /* 0x000fe20000000000 */
[----:B------:R-:W-:Y:S01]  /*0530*/  @!P0 FMUL R7, R7, 0.20000000298023223877 ;  /* 0x3e4ccccd07078820 */ /* 0x000fe20000400000 */
[----:B-----5:R-:W-:Y:S01]  /*0540*/  UPRMT UR4, UR5, 0x654, UR4 ;  /* 0x0000065405047896 */ /* 0x020fe20008000004 */
[----:B------:R-:W-:-:S05]  /*0550*/  IMAD.SHL.U32 R0, R0, 0x4, RZ ;  /* 0x0000000400007824 */ /* 0x000fca00078e00ff */
[----:B------:R-:W-:Y:S01]  /*0560*/  LOP3.LUT R0, R0, 0x1fc, RZ, 0xc0, !PT ;  /* 0x000001fc00007812 */ /* 0x000fe200078ec0ff */
[----:B--2---:R-:W-:Y:S01]  /*0570*/  FADD R4, R15, R19 ;  /* 0x000000130f047221 */ /* 0x004fe20000000000 */
[----:B------:R-:W-:Y:S01]  /*0580*/  FADD R5, R14, R18 ;  /* 0x000000120e057221 */ /* 0x000fe20000000000 */
[----:B------:R-:W-:Y:S01]  /*0590*/  FADD R14, R13, R17 ;  /* 0x000000110d0e7221 */ /* 0x000fe20000000000 */
[----:B------:R-:W-:Y:S01]  /*05a0*/  FADD R11, R12, R16 ;  /* 0x000000100c0b7221 */ /* 0x000fe20000000000 */
[----:B---3--:R-:W-:Y:S01]  /*05b0*/  FADD R4, R23, R4 ;  /* 0x0000000417047221 */ /* 0x008fe20000000000 */
[----:B------:R-:W-:Y:S01]  /*05c0*/  FADD R5, R22, R5 ;  /* 0x0000000516057221 */ /* 0x000fe20000000000 */
[----:B------:R-:W-:Y:S01]  /*05d0*/  FADD R12, R21, R14 ;  /* 0x0000000e150c7221 */ /* 0x000fe20000000000 */
[----:B------:R-:W-:Y:S01]  /*05e0*/  FADD R11, R20, R11 ;  /* 0x0000000b140b7221 */ /* 0x000fe20000000000 */
[----:B------:R-:W2:Y:S01]  /*05f0*/  LDC.64 R22, c[0x0][0x220] ;  /* 0x00008800ff167b82 */ /* 0x000ea20000000a00 */
[----:B----4-:R-:W-:Y:S01]  /*0600*/  FADD R27, R27, R4 ;  /* 0x000000041b1b7221 */ /* 0x010fe20000000000 */
[----:B------:R-:W-:Y:S01]  /*0610*/  FADD R26, R26, R5 ;  /* 0x000000051a1a7221 */ /* 0x000fe20000000000 */
[----:B------:R-:W-:Y:S01]  /*0620*/  FMUL R5, R9, 0.25 ;  /* 0x3e80000009057820 */ /* 0x000fe20000400000 */
[----:B------:R-:W-:Y:S01]  /*0630*/  FMUL R4, R29, 0.25 ;  /* 0x3e8000001d047820 */ /* 0x000fe20000400000 */
[----:B------:R-:W-:Y:S01]  /*0640*/  FADD R12, R25, R12 ;  /* 0x0000000c190c7221 */ /* 0x000fe20000000000 */
[----:B------:R-:W-:Y:S01]  /*0650*/  FADD R11, R24, R11 ;  /* 0x0000000b180b7221 */ /* 0x000fe20000000000 */
[----:B------:R-:W-:Y:S01]  /*0660*/  FMUL R15, R27, 0.25 ;  /* 0x3e8000001b0f7820 */ /* 0x000fe20000400000 */
[----:B------:R-:W-:Y:S01]  /*0670*/  FMUL R14, R26, 0.25 ;  /* 0x3e8000001a0e7820 */ /* 0x000fe20000400000 */
[----:B------:R-:W-:Y:S01]  /*0680*/  FMUL R13, R12, 0.25 ;  /* 0x3e8000000c0d7820 */ /* 0x000fe20000400000 */
[----:B------:R-:W-:Y:S01]  /*0690*/  FSETP.GT.AND P1, PT, R5, RZ, PT ;  /* 0x000000ff0500720b */ /* 0x000fe20003f24000 */
[----:B------:R-:W-:Y:S01]  /*06a0*/  FMUL R12, R11, 0.25 ;  /* 0x3e8000000b0c7820 */ /* 0x000fe20000400000 */
[----:B------:R-:W-:-:S02]  /*06b0*/  FSETP.GT.AND P2, PT, R4, RZ, PT ;  /* 0x000000ff0400720b */ /* 0x000fc40003f44000 */
[----:B------:R-:W-:Y:S02]  /*06c0*/  SEL R9, RZ, 0x1, !P1 ;  /* 0x00000001ff097807 */ /* 0x000fe40004800000 */
[----:B------:R-:W-:Y:S02]  /*06d0*/  SEL R16, RZ, 0x1, !P2 ;  /* 0x00000001ff107807 */ /* 0x000fe40005000000 */
[----:B------:R-:W-:Y:S02]  /*06e0*/  FSETP.GT.AND P3, PT, R15, RZ, PT ;  /* 0x000000ff0f00720b */ /* 0x000fe40003f64000 */
[----:B------:R-:W-:Y:S02]  /*06f0*/  FSETP.GT.AND P4, PT, R14, RZ, PT ;  /* 0x000000ff0e00720b */ /* 0x000fe40003f84000 */
[----:B------:R-:W-:Y:S02]  /*0700*/  FSETP.GT.AND P5, PT, R13, RZ, PT ;  /* 0x000000ff0d00720b */ /* 0x000fe40003fa4000 */
[----:B------:R-:W-:-:S02]  /*0710*/  FSETP.GT.AND P6, PT, R12, RZ, PT ;  /* 0x000000ff0c00720b */ /* 0x000fc40003fc4000 */
[----:B------:R-:W-:Y:S02]  /*0720*/  PRMT R9, R16, 0x3340, R9 ;  /* 0x0000334010097816 */ /* 0x000fe40000000009 */
[----:B-1----:R-:W-:Y:S02]  /*0730*/  SHF.L.U32 R16, R10, 0x3, RZ ;  /* 0x000000030a107819 */ /* 0x002fe400000006ff */
[----:B------:R-:W-:Y:S02]  /*0740*/  SEL R17, RZ, 0x1, !P3 ;  /* 0x00000001ff117807 */ /* 0x000fe40005800000 */
[----:B------:R-:W-:Y:S02]  /*0750*/  SEL R18, RZ, 0x1, !P4 ;  /* 0x00000001ff127807 */ /* 0x000fe40006000000 */
[----:B------:R-:W-:Y:S02]  /*0760*/  SEL R10, RZ, 0x1, !P5 ;  /* 0x00000001ff0a7807 */ /* 0x000fe40006800000 */
[----:B------:R-:W-:-:S02]  /*0770*/  SEL R11, RZ, 0x1, !P6 ;  /* 0x00000001ff0b7807 */ /* 0x000fc40007000000 */
[----:B------:R-:W-:Y:S02]  /*0780*/  IADD3 R20, P0, R2, UR8, RZ ;  /* 0x0000000802147c10 */ /* 0x000fe4000ff1e0ff */
[----:B------:R-:W-:Y:S02]  /*0790*/  PRMT R17, R18, 0x3340, R17 ;  /* 0x0000334012117816 */ /* 0x000fe40000000011 */
[----:B------:R-:W-:Y:S02]  /*07a0*/  LOP3.LUT R16, R16, 0x3f8, RZ, 0xc0, !PT ;  /* 0x000003f810107812 */ /* 0x000fe400078ec0ff */
[----:B------:R-:W-:Y:S01]  /*07b0*/  PRMT R10, R11, 0x3340, R10 ;  /* 0x000033400b0a7816 */ /* 0x000fe2000000000a */
[----:B------:R-:W-:Y:S01]  /*07c0*/  @!P2 FMUL R4, R4, 0.20000000298023223877 ;  /* 0x3e4ccccd0404a820 */ /* 0x000fe20000400000 */
[----:B------:R-:W-:Y:S01]  /*07d0*/  LEA.HI.X.SX32 R21, R2, UR9, 0x1, P0 ;  /* 0x0000000902157c11 */ /* 0x000fe200080f0eff */
[----:B------:R-:W-:Y:S01]  /*07e0*/  @!P1 FMUL R5, R5, 0.20000000298023223877 ;  /* 0x3e4ccccd05059820 */ /* 0x000fe20000400000 */
[----:B------:R-:W-:Y:S01]  /*07f0*/  LEA R2, R16, UR4, 0x2 ;  /* 0x0000000410027c11 */ /* 0x000fe2000f8e10ff */
[----:B------:R-:W-:Y:S01]  /*0800*/  @!P3 FMUL R15, R15, 0.20000000298023223877 ;  /* 0x3e4ccccd0f0fb820 */ /* 0x000fe20000400000 */
[----:B------:R-:W-:Y:S01]  /*0810*/  @!P4 FMUL R14, R14, 0.20000000298023223877 ;  /* 0x3e4ccccd0e0ec820 */ /* 0x000fe20000400000 */
[----:B------:R-:W-:Y:S01]  /*0820*/  @!P5 FMUL R13, R13, 0.20000000298023223877 ;  /* 0x3e4ccccd0d0dd820 */ /* 0x000fe20000400000 */
[----:B------:R-:W-:Y:S01]  /*0830*/  @!P6 FMUL R12, R12, 0.20000000298023223877 ;  /* 0x3e4ccccd0c0ce820 */ /* 0x000fe20000400000 */
[----:B------:R-:W-:-:S02]  /*0840*/  PRMT R26, R9, 0x5410, R8 ;  /* 0x00005410091a7816 */ /* 0x000fc40000000008 */
[----:B------:R-:W-:Y:S01]  /*0850*/  PRMT R27, R10, 0x5410, R17 ;  /* 0x000054100a1b7816 */ /* 0x000fe20000000011 */
[----:B------:R1:W-:Y:S04]  /*0860*/  STS.128 [R2], R4 ;  /* 0x0000000402007388 */ /* 0x0003e80000000c00 */
[----:B------:R2:W-:Y:S04]  /*0870*/  STS.128 [R2+0x10], R12 ;  /* 0x0000100c02007388 */ /* 0x0005e80000000c00 */
[----:B------:R-:W-:Y:S01]  /*0880*/  STG.E.64 desc[UR6][R20.64], R26 ;  /* 0x0000001a14007986 */ /* 0x000fe2000c101b06 */
[----:B------:R-:W-:Y:S01]  /*0890*/  LEA R24, R0, UR4, 0x2 ;  /* 0x0000000400187c11 */ /* 0x000fe2000f8e10ff */
[----:B------:R-:W-:Y:S01]  /*08a0*/  ULDC.64 UR4, c[0x0][0x220] ;  /* 0x0000880000047ab9 */ /* 0x000fe20000000a00 */
[----:B------:R-:W-:Y:S06]  /*08b0*/  BAR.SYNC.DEFER_BLOCKING 0x0 ;  /* 0x0000000000007b1d */ /* 0x000fec0000010000 */
[----:B------:R-:W3:Y:S04]  /*08c0*/  LDS.128 R16, [R24] ;  /* 0x0000000018107984 */ /* 0x000ee80000000c00 */
[----:B------:R-:W4:Y:S01]  /*08d0*/  LDS.128 R8, [R24+0x800] ;  /* 0x0008000018087984 */ /* 0x000f220000000c00 */
[----:B------:R-:W-:-:S02]  /*08e0*/  LOP3.LUT R25, R3, R0, RZ, 0xfc, !PT ;  /* 0x0000000003197212 */ /* 0x000fc400078efcff */
[----:B------:R-:W-:Y:S02]  /*08f0*/  SHF.R.S32.HI R0, RZ, 0x1f, R3 ;  /* 0x0000001fff007819 */ /* 0x000fe40000011403 */
[C---:B-1----:R-:W-:Y:S01]  /*0900*/  LEA R4, P0, R25.reuse, UR4, 0x2 ;  /* 0x0000000419047c11 */ /* 0x042fe2000f8010ff */
[----:B--2---:R-:W-:-:S03]  /*0910*/  IMAD.WIDE R2, R25, 0x4, R22 ;  /* 0x0000000419027825 */ /* 0x004fc600078e0216 */
[----:B------:R-:W-:Y:S02]  /*0920*/  LEA.HI.X R5, R25, UR5, R0, 0x2, P0 ;  /* 0x0000000519057c11 */ /* 0x000fe400080f1400 */
[----:B---3--:R-:W-:Y:S04]  /*0930*/  STG.E.128 desc[UR6][R2.64], R16 ;  /* 0x0000001002007986 */ /* 0x008fe8000c101d06 */
[----:B----4-:R-:W-:Y:S01]  /*0940*/  STG.E.128 desc[UR6][R4.64+0x800], R8 ;  /* 0x0008000804007986 */ /* 0x010fe2000c101d06 */
[----:B------:R-:W-:Y:S05]  /*0950*/  EXIT ;  /* 0x000000000000794d */ /* 0x000fea0003800000 */
.L_x_0:
[----:B------:R-:W-:-:S00]  /*0960*/  BRA `(.L_x_0) ;  /* 0xfffffffc00fc7947 */ /* 0x000fc0000383ffff */
[----:B------:R-:W-:-:S00]  /*0970*/  NOP ;  /* 0x0000000000007918 */ /* 0x000fc00000000000 */
        /* <DEDUP_REMOVED lines=8> */
.L_x_1:


//--------------------- .nv.shared.triton_poi_fused_avg_pool2d_leaky_relu_24 --------------------------
	.section	.nv.shared.triton_poi_fused_avg_pool2d_leaky_relu_24,"aw",@nobits
	.sectionflags	@""
	.align	16
	.zero		1024


//--------------------- .nv.constant0.triton_poi_fused_avg_pool2d_leaky_relu_24 --------------------------
	.section	.nv.constant0.triton_poi_fused_avg_pool2d_leaky_relu_24,"a",@progbits
	.sectionflags	@""
	.align	4
.nv.constant0.triton_poi_fused_avg_pool2d_leaky_relu_24:
	.zero		556
